//
// Generated by NVIDIA NVVM Compiler
//
// Compiler Build ID: CL-36424714
// Cuda compilation tools, release 13.0, V13.0.88
// Based on NVVM 20.0.0
//

.version 9.0
.target sm_100
.address_size 64

	// .globl	_Z9mergeSortPiS_i

.visible .entry _Z9mergeSortPiS_i(
	.param .u64 .ptr .align 1 _Z9mergeSortPiS_i_param_0,
	.param .u64 .ptr .align 1 _Z9mergeSortPiS_i_param_1,
	.param .u32 _Z9mergeSortPiS_i_param_2
)
{
	.reg .pred 	%p<32>;
	.reg .b32 	%r<129>;
	.reg .b64 	%rd<33>;

	ld.param.u64 	%rd9, [_Z9mergeSortPiS_i_param_0];
	ld.param.u64 	%rd10, [_Z9mergeSortPiS_i_param_1];
	ld.param.u32 	%r63, [_Z9mergeSortPiS_i_param_2];
	cvta.to.global.u64 	%rd1, %rd10;
	cvta.to.global.u64 	%rd2, %rd9;
	mov.u32 	%r64, %tid.x;
	mov.u32 	%r65, %ctaid.x;
	or.b32  	%r66, %r64, %r65;
	setp.ne.s32 	%p1, %r66, 0;
	setp.lt.s32 	%p2, %r63, 2;
	or.pred  	%p3, %p1, %p2;
	@%p3 bra 	$L__BB0_25;
	add.s32 	%r1, %r63, -1;
	mov.b32 	%r110, 1;
$L__BB0_2:
	add.s32 	%r3, %r110, -1;
	shl.b32 	%r4, %r110, 1;
	add.s32 	%r5, %r3, %r110;
	neg.s32 	%r6, %r4;
	mov.b32 	%r111, 0;
	mov.u32 	%r112, %r5;
	mov.u32 	%r113, %r111;
	bra.uni 	$L__BB0_4;
$L__BB0_3:
	setp.ge.s32 	%p30, %r113, %r63;
	add.s32 	%r112, %r5, %r113;
	add.s32 	%r111, %r111, 1;
	@%p30 bra 	$L__BB0_24;
$L__BB0_4:
	mov.u32 	%r11, %r113;
	add.s32 	%r69, %r11, %r3;
	min.s32 	%r12, %r112, %r1;
	mul.lo.s32 	%r13, %r6, %r111;
	add.s32 	%r70, %r13, %r12;
	add.s32 	%r14, %r70, 1;
	min.s32 	%r15, %r69, %r1;
	add.s32 	%r113, %r11, %r4;
	add.s32 	%r71, %r5, %r11;
	min.s32 	%r17, %r71, %r1;
	add.s32 	%r18, %r15, 1;
	setp.gt.s32 	%p4, %r11, %r15;
	setp.ge.s32 	%p5, %r69, %r17;
	or.pred  	%p6, %p4, %p5;
	mov.u32 	%r114, %r11;
	mov.u32 	%r115, %r18;
	mov.u32 	%r116, %r11;
	@%p6 bra 	$L__BB0_5;
	bra.uni 	$L__BB0_26;
$L__BB0_5:
	setp.lt.s32 	%p12, %r15, %r114;
	mov.u32 	%r119, %r116;
	@%p12 bra 	$L__BB0_11;
	sub.s32 	%r80, %r18, %r114;
	and.b32  	%r22, %r80, 3;
	setp.eq.s32 	%p13, %r22, 0;
	mov.u32 	%r119, %r116;
	mov.u32 	%r118, %r114;
	@%p13 bra 	$L__BB0_10;
	add.s32 	%r118, %r114, 1;
	mul.wide.s32 	%rd17, %r114, 4;
	add.s64 	%rd3, %rd2, %rd17;
	ld.global.u32 	%r81, [%rd3];
	add.s32 	%r119, %r116, 1;
	mul.wide.s32 	%rd18, %r116, 4;
	add.s64 	%rd4, %rd1, %rd18;
	st.global.u32 	[%rd4], %r81;
	setp.eq.s32 	%p14, %r22, 1;
	@%p14 bra 	$L__BB0_10;
	add.s32 	%r118, %r114, 2;
	ld.global.u32 	%r82, [%rd3+4];
	add.s32 	%r119, %r116, 2;
	st.global.u32 	[%rd4+4], %r82;
	setp.eq.s32 	%p15, %r22, 2;
	@%p15 bra 	$L__BB0_10;
	add.s32 	%r118, %r114, 3;
	ld.global.u32 	%r83, [%rd3+8];
	add.s32 	%r119, %r116, 3;
	st.global.u32 	[%rd4+8], %r83;
$L__BB0_10:
	sub.s32 	%r84, %r15, %r114;
	setp.lt.u32 	%p16, %r84, 3;
	@%p16 bra 	$L__BB0_11;
	bra.uni 	$L__BB0_27;
$L__BB0_11:
	setp.gt.s32 	%p18, %r115, %r17;
	@%p18 bra 	$L__BB0_17;
	add.s32 	%r90, %r14, %r11;
	sub.s32 	%r91, %r90, %r115;
	and.b32  	%r39, %r91, 3;
	setp.eq.s32 	%p19, %r39, 0;
	mov.u32 	%r121, %r119;
	mov.u32 	%r122, %r115;
	@%p19 bra 	$L__BB0_16;
	add.s32 	%r122, %r115, 1;
	mul.wide.s32 	%rd23, %r115, 4;
	add.s64 	%rd5, %rd2, %rd23;
	ld.global.u32 	%r92, [%rd5];
	add.s32 	%r121, %r119, 1;
	mul.wide.s32 	%rd24, %r119, 4;
	add.s64 	%rd6, %rd1, %rd24;
	st.global.u32 	[%rd6], %r92;
	setp.eq.s32 	%p20, %r39, 1;
	@%p20 bra 	$L__BB0_16;
	add.s32 	%r122, %r115, 2;
	ld.global.u32 	%r93, [%rd5+4];
	add.s32 	%r121, %r119, 2;
	st.global.u32 	[%rd6+4], %r93;
	setp.eq.s32 	%p21, %r39, 2;
	@%p21 bra 	$L__BB0_16;
	add.s32 	%r122, %r115, 3;
	ld.global.u32 	%r94, [%rd5+8];
	add.s32 	%r121, %r119, 3;
	st.global.u32 	[%rd6+8], %r94;
$L__BB0_16:
	sub.s32 	%r95, %r12, %r115;
	setp.lt.u32 	%p22, %r95, 3;
	@%p22 bra 	$L__BB0_17;
	bra.uni 	$L__BB0_28;
$L__BB0_17:
	setp.gt.s32 	%p24, %r11, %r17;
	@%p24 bra 	$L__BB0_3;
	and.b32  	%r52, %r14, 3;
	setp.eq.s32 	%p25, %r52, 0;
	mov.u32 	%r125, %r11;
	@%p25 bra 	$L__BB0_22;
	mul.wide.s32 	%rd29, %r11, 4;
	add.s64 	%rd7, %rd1, %rd29;
	ld.global.u32 	%r101, [%rd7];
	add.s64 	%rd8, %rd2, %rd29;
	st.global.u32 	[%rd8], %r101;
	add.s32 	%r125, %r11, 1;
	setp.eq.s32 	%p26, %r52, 1;
	@%p26 bra 	$L__BB0_22;
	ld.global.u32 	%r102, [%rd7+4];
	st.global.u32 	[%rd8+4], %r102;
	add.s32 	%r125, %r11, 2;
	setp.eq.s32 	%p27, %r52, 2;
	@%p27 bra 	$L__BB0_22;
	ld.global.u32 	%r103, [%rd7+8];
	st.global.u32 	[%rd8+8], %r103;
	add.s32 	%r125, %r11, 3;
$L__BB0_22:
	add.s32 	%r104, %r12, %r13;
	setp.lt.u32 	%p28, %r104, 3;
	@%p28 bra 	$L__BB0_3;
$L__BB0_23:
	mul.wide.s32 	%rd30, %r125, 4;
	add.s64 	%rd31, %rd1, %rd30;
	ld.global.u32 	%r105, [%rd31];
	add.s64 	%rd32, %rd2, %rd30;
	st.global.u32 	[%rd32], %r105;
	ld.global.u32 	%r106, [%rd31+4];
	st.global.u32 	[%rd32+4], %r106;
	ld.global.u32 	%r107, [%rd31+8];
	st.global.u32 	[%rd32+8], %r107;
	add.s32 	%r108, %r125, 3;
	ld.global.u32 	%r109, [%rd31+12];
	st.global.u32 	[%rd32+12], %r109;
	add.s32 	%r125, %r125, 4;
	setp.eq.s32 	%p29, %r108, %r12;
	@%p29 bra 	$L__BB0_3;
	bra.uni 	$L__BB0_23;
$L__BB0_24:
	setp.lt.s32 	%p31, %r4, %r63;
	mov.u32 	%r110, %r4;
	@%p31 bra 	$L__BB0_2;
$L__BB0_25:
	ret;
$L__BB0_26:
	mul.wide.s32 	%rd11, %r116, 4;
	add.s64 	%rd12, %rd1, %rd11;
	mul.wide.s32 	%rd13, %r114, 4;
	add.s64 	%rd14, %rd2, %rd13;
	ld.global.u32 	%r72, [%rd14];
	mul.wide.s32 	%rd15, %r115, 4;
	add.s64 	%rd16, %rd2, %rd15;
	ld.global.u32 	%r74, [%rd16];
	setp.gt.s32 	%p7, %r72, %r74;
	setp.le.s32 	%p8, %r72, %r74;
	selp.u32 	%r76, 1, 0, %p8;
	add.s32 	%r114, %r114, %r76;
	selp.u32 	%r77, 1, 0, %p7;
	add.s32 	%r115, %r115, %r77;
	min.s32 	%r78, %r72, %r74;
	st.global.u32 	[%rd12], %r78;
	add.s32 	%r116, %r116, 1;
	setp.le.s32 	%p9, %r114, %r15;
	setp.le.s32 	%p10, %r115, %r17;
	and.pred  	%p11, %p9, %p10;
	@%p11 bra 	$L__BB0_26;
	bra.uni 	$L__BB0_5;
$L__BB0_27:
	mul.wide.s32 	%rd19, %r118, 4;
	add.s64 	%rd20, %rd2, %rd19;
	ld.global.u32 	%r85, [%rd20];
	mul.wide.s32 	%rd21, %r119, 4;
	add.s64 	%rd22, %rd1, %rd21;
	st.global.u32 	[%rd22], %r85;
	ld.global.u32 	%r86, [%rd20+4];
	st.global.u32 	[%rd22+4], %r86;
	add.s32 	%r87, %r118, 3;
	ld.global.u32 	%r88, [%rd20+8];
	st.global.u32 	[%rd22+8], %r88;
	add.s32 	%r118, %r118, 4;
	ld.global.u32 	%r89, [%rd20+12];
	add.s32 	%r119, %r119, 4;
	st.global.u32 	[%rd22+12], %r89;
	setp.eq.s32 	%p17, %r87, %r15;
	@%p17 bra 	$L__BB0_11;
	bra.uni 	$L__BB0_27;
$L__BB0_28:
	mul.wide.s32 	%rd25, %r122, 4;
	add.s64 	%rd26, %rd2, %rd25;
	ld.global.u32 	%r96, [%rd26];
	mul.wide.s32 	%rd27, %r121, 4;
	add.s64 	%rd28, %rd1, %rd27;
	st.global.u32 	[%rd28], %r96;
	ld.global.u32 	%r97, [%rd26+4];
	st.global.u32 	[%rd28+4], %r97;
	add.s32 	%r98, %r122, 3;
	ld.global.u32 	%r99, [%rd26+8];
	st.global.u32 	[%rd28+8], %r99;
	add.s32 	%r122, %r122, 4;
	ld.global.u32 	%r100, [%rd26+12];
	add.s32 	%r121, %r121, 4;
	st.global.u32 	[%rd28+12], %r100;
	setp.eq.s32 	%p23, %r98, %r12;
	@%p23 bra 	$L__BB0_17;
	bra.uni 	$L__BB0_28;

}


// ===== COMPILED SASS (sm_100) =====

	.target	sm_100

	.elftype	@"ET_EXEC"


//--------------------- .note.nv.tkinfo           --------------------------
	.section	.note.nv.tkinfo,"",@"SHT_NOTE"
	.sectionflags	@"SHF_NOTE_NV_TKINFO"
	.tkinfo
        /*0018*/ 	.word	0x00000002
        /*0030*/ 	.string	""
        /*0030*/ 	.string	"ptxas"
        /*0030*/ 	.string	"Cuda compilation tools, release 13.0, V13.0.88"
        /*0030*/ 	.string	"Build cuda_13.0.r13.0/compiler.36424714_0"
        /*0030*/ 	.string	"-arch sm_100 -m 64 "



//--------------------- .note.nv.cuinfo           --------------------------
	.section	.note.nv.cuinfo,"",@"SHT_NOTE"
	.sectionflags	@"SHF_NOTE_NV_CUINFO"
        /*0018*/ 	.short	0x0002
        /*001a*/ 	.short	0x0064
        /*001c*/ 	.short	0x0082
	.zero		2


//--------------------- .nv.info                  --------------------------
	.section	.nv.info,"",@"SHT_CUDA_INFO"
	.align	4


	//----- nvinfo : EIATTR_REGCOUNT
	.align		4
        /*0000*/ 	.byte	0x04, 0x2f
        /*0002*/ 	.short	(.L_1 - .L_0)
	.align		4
.L_0:
        /*0004*/ 	.word	index@(_Z9mergeSortPiS_i)
        /*0008*/ 	.word	0x0000001e


	//----- nvinfo : EIATTR_FRAME_SIZE
	.align		4
.L_1:
        /*000c*/ 	.byte	0x04, 0x11
        /*000e*/ 	.short	(.L_3 - .L_2)
	.align		4
.L_2:
        /*0010*/ 	.word	index@(_Z9mergeSortPiS_i)
        /*0014*/ 	.word	0x00000000


	//----- nvinfo : EIATTR_MIN_STACK_SIZE
	.align		4
.L_3:
        /*0018*/ 	.byte	0x04, 0x12
        /*001a*/ 	.short	(.L_5 - .L_4)
	.align		4
.L_4:
        /*001c*/ 	.word	index@(_Z9mergeSortPiS_i)
        /*0020*/ 	.word	0x00000000
.L_5:


//--------------------- .nv.compat                --------------------------
	.section	.nv.compat,"",@"SHT_CUDA_COMPAT_INFO"
	.align	4
        /*0000*/ 	.byte	0x02, 0x09, 0x00, 0x00, 0x02, 0x02, 0x01, 0x00, 0x02, 0x05, 0x05, 0x00, 0x03, 0x07, 0x01, 0x01
        /*0010*/ 	.byte	0x02, 0x03, 0x00, 0x00, 0x02, 0x06, 0x01, 0x00, 0x04, 0x0b, 0x08, 0x00, 0x09, 0x00, 0x00, 0x00
        /*0020*/ 	.byte	0x00, 0x00, 0x00, 0x00


//--------------------- .nv.info._Z9mergeSortPiS_i --------------------------
	.section	.nv.info._Z9mergeSortPiS_i,"",@"SHT_CUDA_INFO"
	.sectionflags	@""
	.align	4


	//----- nvinfo : EIATTR_CUDA_API_VERSION
	.align		4
        /*0000*/ 	.byte	0x04, 0x37
        /*0002*/ 	.short	(.L_7 - .L_6)
.L_6:
        /*0004*/ 	.word	0x00000082


	//----- nvinfo : EIATTR_KPARAM_INFO
	.align		4
.L_7:
        /*0008*/ 	.byte	0x04, 0x17
        /*000a*/ 	.short	(.L_9 - .L_8)
.L_8:
        /*000c*/ 	.word	0x00000000
        /*0010*/ 	.short	0x0002
        /*0012*/ 	.short	0x0010
        /*0014*/ 	.byte	0x00, 0xf0, 0x11, 0x00


	//----- nvinfo : EIATTR_KPARAM_INFO
	.align		4
.L_9:
        /*0018*/ 	.byte	0x04, 0x17
        /*001a*/ 	.short	(.L_11 - .L_10)
.L_10:
        /*001c*/ 	.word	0x00000000
        /*0020*/ 	.short	0x0001
        /*0022*/ 	.short	0x0008
        /*0024*/ 	.byte	0x00, 0xf5, 0x21, 0x00


	//----- nvinfo : EIATTR_KPARAM_INFO
	.align		4
.L_11:
        /*0028*/ 	.byte	0x04, 0x17
        /*002a*/ 	.short	(.L_13 - .L_12)
.L_12:
        /*002c*/ 	.word	0x00000000
        /*0030*/ 	.short	0x0000
        /*0032*/ 	.short	0x0000
        /*0034*/ 	.byte	0x00, 0xf5, 0x21, 0x00


	//----- nvinfo : EIATTR_SPARSE_MMA_MASK
	.align		4
.L_13:
        /*0038*/ 	.byte	0x03, 0x50
        /*003a*/ 	.short	0x0000


	//----- nvinfo : EIATTR_MAXREG_COUNT
	.align		4
        /*003c*/ 	.byte	0x03, 0x1b
        /*003e*/ 	.short	0x00ff


	//----- nvinfo : EIATTR_MERCURY_ISA_VERSION
	.align		4
        /*0040*/ 	.byte	0x03, 0x5f
        /*0042*/ 	.short	0x0101


	//----- nvinfo : EIATTR_VRC_CTA_INIT_COUNT
	.align		4
        /*0044*/ 	.byte	0x02, 0x4a
	.zero		1
	.zero		1


	//----- nvinfo : EIATTR_EXIT_INSTR_OFFSETS
	.align		4
        /*0048*/ 	.byte	0x04, 0x1c
        /*004a*/ 	.short	(.L_15 - .L_14)


	//   ....[0]....
.L_14:
        /*004c*/ 	.word	0x00000060


	//   ....[1]....
        /*0050*/ 	.word	0x00000c50


	//----- nvinfo : EIATTR_CBANK_PARAM_SIZE
	.align		4
.L_15:
        /*0054*/ 	.byte	0x03, 0x19
        /*0056*/ 	.short	0x0014


	//----- nvinfo : EIATTR_PARAM_CBANK
	.align		4
        /*0058*/ 	.byte	0x04, 0x0a
        /*005a*/ 	.short	(.L_17 - .L_16)
	.align		4
.L_16:
        /*005c*/ 	.word	index@(.nv.constant0._Z9mergeSortPiS_i)
        /*0060*/ 	.short	0x0380
        /*0062*/ 	.short	0x0014


	//----- nvinfo : EIATTR_SW_WAR
	.align		4
.L_17:
        /*0064*/ 	.byte	0x04, 0x36
        /*0066*/ 	.short	(.L_19 - .L_18)
.L_18:
        /*0068*/ 	.word	0x00000008
.L_19:


//--------------------- .nv.callgraph             --------------------------
	.section	.nv.callgraph,"",@"SHT_CUDA_CALLGRAPH"
	.align	4
	.sectionentsize	8
	.align		4
        /*0000*/ 	.word	0x00000000
	.align		4
        /*0004*/ 	.word	0xffffffff
	.align		4
        /*0008*/ 	.word	0x00000000
	.align		4
        /*000c*/ 	.word	0xfffffffe
	.align		4
        /*0010*/ 	.word	0x00000000
	.align		4
        /*0014*/ 	.word	0xfffffffd
	.align		4
        /*0018*/ 	.word	0x00000000
	.align		4
        /*001c*/ 	.word	0xfffffffc


//--------------------- .text._Z9mergeSortPiS_i   --------------------------
	.section	.text._Z9mergeSortPiS_i,"ax",@progbits
	.align	128
        .global         _Z9mergeSortPiS_i
        .type           _Z9mergeSortPiS_i,@function
        .size           _Z9mergeSortPiS_i,(.L_x_14 - _Z9mergeSortPiS_i)
        .other          _Z9mergeSortPiS_i,@"STO_CUDA_ENTRY STV_DEFAULT"
_Z9mergeSortPiS_i:
.text._Z9mergeSortPiS_i:
[----:B------:R-:W-:Y:S01]  /*0000*/  LDC R1, c[0x0][0x37c] ;  /* 0x0000df00ff017b82 */ /* 0x000fe20000000800 */
[----:B------:R-:W0:Y:S07]  /*0010*/  S2R R2, SR_TID.X ;  /* 0x0000000000027919 */ /* 0x000e2e0000002100 */
[----:B------:R-:W0:Y:S08]  /*0020*/  S2UR UR4, SR_CTAID.X ;  /* 0x00000000000479c3 */ /* 0x000e300000002500 */
[----:B------:R-:W1:Y:S01]  /*0030*/  LDC R0, c[0x0][0x390] ;  /* 0x0000e400ff007b82 */ /* 0x000e620000000800 */
[----:B0-----:R-:W-:-:S04]  /*0040*/  LOP3.LUT P0, RZ, R2, UR4, RZ, 0xfc, !PT ;  /* 0x0000000402ff7c12 */ /* 0x001fc8000f80fcff */
[----:B-1----:R-:W-:-:S13]  /*0050*/  ISETP.LT.OR P0, PT, R0, 0x2, P0 ;  /* 0x000000020000780c */ /* 0x002fda0000701670 */
[----:B------:R-:W-:Y:S05]  /*0060*/  @P0 EXIT ;  /* 0x000000000000094d */ /* 0x000fea0003800000 */
[----:B------:R-:W-:Y:S01]  /*0070*/  VIADD R0, R0, 0xffffffff ;  /* 0xffffffff00007836 */ /* 0x000fe20000000000 */
[----:B------:R-:W0:Y:S01]  /*0080*/  LDCU.64 UR6, c[0x0][0x358] ;  /* 0x00006b00ff0677ac */ /* 0x000e220008000a00 */
[----:B------:R-:W-:-:S05]  /*0090*/  UMOV UR4, 0x1 ;  /* 0x0000000100047882 */ /* 0x000fca0000000000 */
.L_x_12:
[----:B------:R-:W-:Y:S01]  /*00a0*/  UIADD3 UR8, UPT, UPT, UR4, -0x1, URZ ;  /* 0xffffffff04087890 */ /* 0x000fe2000fffe0ff */
[----:B------:R-:W-:Y:S01]  /*00b0*/  IMAD.MOV.U32 R5, RZ, RZ, RZ ;  /* 0x000000ffff057224 */ /* 0x000fe200078e00ff */
[----:B------:R-:W-:Y:S02]  /*00c0*/  USHF.L.U32 UR5, UR4, 0x1, URZ ;  /* 0x0000000104057899 */ /* 0x000fe400080006ff */
[----:B------:R-:W-:-:S03]  /*00d0*/  UIADD3 UR9, UPT, UPT, UR8, UR4, URZ ;  /* 0x0000000408097290 */ /* 0x000fc6000fffe0ff */
[----:B------:R-:W-:-:S03]  /*00e0*/  UMOV UR4, URZ ;  /* 0x000000ff00047c82 */ /* 0x000fc60008000000 */
[----:B---34-:R-:W-:-:S07]  /*00f0*/  MOV R19, UR9 ;  /* 0x0000000900137c02 */ /* 0x018fce0008000f00 */
.L_x_11:
[C---:B------:R-:W-:Y:S01]  /*0100*/  VIADD R3, R5.reuse, UR8 ;  /* 0x0000000805037c36 */ /* 0x040fe20008000000 */
[----:B------:R-:W-:Y:S01]  /*0110*/  VIADDMNMX R2, R5, UR9, R0, PT ;  /* 0x0000000905027c46 */ /* 0x000fe2000b800100 */
[----:B----4-:R-:W1:Y:S01]  /*0120*/  LDC.64 R6, c[0x0][0x380] ;  /* 0x0000e000ff067b82 */ /* 0x010e620000000a00 */
[----:B------:R-:W2:Y:S01]  /*0130*/  LDCU UR10, c[0x0][0x390] ;  /* 0x00007200ff0a77ac */ /* 0x000ea20008000800 */
[----:B------:R-:W-:Y:S01]  /*0140*/  IMAD R12, RZ, RZ, -UR5 ;  /* 0x80000005ff0c7e24 */ /* 0x000fe2000f8e02ff */
[----:B------:R-:W-:Y:S02]  /*0150*/  ISETP.GE.AND P0, PT, R3, R2, PT ;  /* 0x000000020300720c */ /* 0x000fe40003f06270 */
[----:B------:R-:W-:Y:S01]  /*0160*/  VIMNMX R14, PT, PT, R0, R3, PT ;  /* 0x00000003000e7248 */ /* 0x000fe20003fe0100 */
[----:B------:R-:W-:Y:S02]  /*0170*/  IMAD.MOV.U32 R3, RZ, RZ, R5 ;  /* 0x000000ffff037224 */ /* 0x000fe400078e0005 */
[----:B---3--:R-:W3:Y:S01]  /*0180*/  LDC.64 R8, c[0x0][0x388] ;  /* 0x0000e200ff087b82 */ /* 0x008ee20000000a00 */
[C---:B------:R-:W-:Y:S01]  /*0190*/  ISETP.GT.OR P0, PT, R5.reuse, R14, P0 ;  /* 0x0000000e0500720c */ /* 0x040fe20000704670 */
[----:B------:R-:W-:Y:S01]  /*01a0*/  VIADD R18, R14, 0x1 ;  /* 0x000000010e127836 */ /* 0x000fe20000000000 */
[----:B------:R-:W-:Y:S01]  /*01b0*/  IADD3 R5, PT, PT, R5, UR5, RZ ;  /* 0x0000000505057c10 */ /* 0x000fe2000fffe0ff */
[----:B------:R-:W-:Y:S01]  /*01c0*/  IMAD.MOV.U32 R15, RZ, RZ, R3 ;  /* 0x000000ffff0f7224 */ /* 0x000fe200078e0003 */
[----:B------:R-:W-:Y:S01]  /*01d0*/  MOV R13, R3 ;  /* 0x00000003000d7202 */ /* 0x000fe20000000f00 */
[----:B------:R-:W-:-:S08]  /*01e0*/  IMAD.MOV.U32 R4, RZ, RZ, R18 ;  /* 0x000000ffff047224 */ /* 0x000fd000078e0012 */
[----:B--2---:R-:W-:Y:S05]  /*01f0*/  @P0 BRA `(.L_x_0) ;  /* 0x00000000004c0947 */ /* 0x004fea0003800000 */
.L_x_1:
[----:B-1----:R-:W-:-:S04]  /*0200*/  IMAD.WIDE R16, R13, 0x4, R6 ;  /* 0x000000040d107825 */ /* 0x002fc800078e0206 */
[C---:B------:R-:W-:Y:S02]  /*0210*/  IMAD.WIDE R10, R4.reuse, 0x4, R6 ;  /* 0x00000004040a7825 */ /* 0x040fe400078e0206 */
[----:B0-----:R-:W2:Y:S04]  /*0220*/  LDG.E R16, desc[UR6][R16.64] ;  /* 0x0000000610107981 */ /* 0x001ea8000c1e1900 */
[----:B------:R-:W2:Y:S01]  /*0230*/  LDG.E R11, desc[UR6][R10.64] ;  /* 0x000000060a0b7981 */ /* 0x000ea2000c1e1900 */
[----:B------:R-:W-:Y:S01]  /*0240*/  IADD3 R23, PT, PT, R13, 0x1, RZ ;  /* 0x000000010d177810 */ /* 0x000fe20007ffe0ff */
[----:B------:R-:W-:Y:S02]  /*0250*/  VIADD R25, R4, 0x1 ;  /* 0x0000000104197836 */ /* 0x000fe40000000000 */
[----:B---3--:R-:W-:-:S04]  /*0260*/  IMAD.WIDE R20, R15, 0x4, R8 ;  /* 0x000000040f147825 */ /* 0x008fc800078e0208 */
[----:B------:R-:W-:Y:S01]  /*0270*/  VIADD R15, R15, 0x1 ;  /* 0x000000010f0f7836 */ /* 0x000fe20000000000 */
[CC--:B--2---:R-:W-:Y:S02]  /*0280*/  ISETP.GT.AND P1, PT, R16.reuse, R11.reuse, PT ;  /* 0x0000000b1000720c */ /* 0x0c4fe40003f24270 */
[CC--:B------:R-:W-:Y:S02]  /*0290*/  ISETP.GT.AND P0, PT, R16.reuse, R11.reuse, PT ;  /* 0x0000000b1000720c */ /* 0x0c0fe40003f04270 */
[----:B------:R-:W-:-:S05]  /*02a0*/  VIMNMX R27, PT, PT, R16, R11, PT ;  /* 0x0000000b101b7248 */ /* 0x000fca0003fe0100 */
[----:B------:R2:W-:Y:S04]  /*02b0*/  STG.E desc[UR6][R20.64], R27 ;  /* 0x0000001b14007986 */ /* 0x0005e8000c101906 */
[----:B------:R-:W-:Y:S02]  /*02c0*/  @P1 IMAD.MOV R23, RZ, RZ, R13 ;  /* 0x000000ffff171224 */ /* 0x000fe400078e020d */
[----:B------:R-:W-:Y:S02]  /*02d0*/  @!P0 IADD3 R25, PT, PT, R4, RZ, RZ ;  /* 0x000000ff04198210 */ /* 0x000fe40007ffe0ff */
[----:B------:R-:W-:Y:S01]  /*02e0*/  IMAD.MOV.U32 R13, RZ, RZ, R23 ;  /* 0x000000ffff0d7224 */ /* 0x000fe200078e0017 */
[----:B------:R-:W-:Y:S02]  /*02f0*/  ISETP.LE.AND P1, PT, R23, R14, PT ;  /* 0x0000000e1700720c */ /* 0x000fe40003f23270 */
[----:B------:R-:W-:-:S02]  /*0300*/  ISETP.GT.AND P0, PT, R25, R2, PT ;  /* 0x000000021900720c */ /* 0x000fc40003f04270 */
[----:B------:R-:W-:-:S11]  /*0310*/  MOV R4, R25 ;  /* 0x0000001900047202 */ /* 0x000fd60000000f00 */
[----:B--2---:R-:W-:Y:S05]  /*0320*/  @!P0 BRA P1, `(.L_x_1) ;  /* 0xfffffffc00b48947 */ /* 0x004fea000083ffff */
.L_x_0:
[----:B------:R-:W-:Y:S01]  /*0330*/  ISETP.GE.AND P1, PT, R14, R13, PT ;  /* 0x0000000d0e00720c */ /* 0x000fe20003f26270 */
[----:B------:R-:W-:Y:S01]  /*0340*/  IMAD R10, R12, UR4, RZ ;  /* 0x000000040c0a7c24 */ /* 0x000fe2000f8e02ff */
[----:B------:R-:W-:Y:S01]  /*0350*/  VIMNMX R11, PT, PT, R0, R19, PT ;  /* 0x00000013000b7248 */ /* 0x000fe20003fe0100 */
[----:B------:R-:W-:Y:S01]  /*0360*/  IMAD.MOV.U32 R16, RZ, RZ, R15 ;  /* 0x000000ffff107224 */ /* 0x000fe200078e000f */
[----:B------:R-:W-:Y:S02]  /*0370*/  ISETP.GE.AND P0, PT, R5, UR10, PT ;  /* 0x0000000a05007c0c */ /* 0x000fe4000bf06270 */
[----:B------:R-:W-:-:S07]  /*0380*/  IADD3 R12, PT, PT, R10, 0x1, R11 ;  /* 0x000000010a0c7810 */ /* 0x000fce0007ffe00b */
[----:B------:R-:W-:Y:S05]  /*0390*/  @!P1 BRA `(.L_x_2) ;  /* 0x0000000000b49947 */ /* 0x000fea0003800000 */
[--C-:B-1----:R-:W-:Y:S01]  /*03a0*/  IMAD.IADD R6, R18, 0x1, -R13.reuse ;  /* 0x0000000112067824 */ /* 0x102fe200078e0a0d */
[----:B------:R-:W-:Y:S01]  /*03b0*/  MOV R16, R15 ;  /* 0x0000000f00107202 */ /* 0x000fe20000000f00 */
[----:B------:R-:W-:-:S03]  /*03c0*/  IMAD.MOV.U32 R17, RZ, RZ, R13 ;  /* 0x000000ffff117224 */ /* 0x000fc600078e000d */
[----:B------:R-:W-:-:S13]  /*03d0*/  LOP3.LUT P1, R18, R6, 0x3, RZ, 0xc0, !PT ;  /* 0x0000000306127812 */ /* 0x000fda000782c0ff */
[----:B------:R-:W-:Y:S05]  /*03e0*/  @!P1 BRA `(.L_x_3) ;  /* 0x0000000000509947 */ /* 0x000fea0003800000 */
[----:B------:R-:W1:Y:S08]  /*03f0*/  LDC.64 R6, c[0x0][0x380] ;  /* 0x0000e000ff067b82 */ /* 0x000e700000000a00 */
[----:B---3--:R-:W2:Y:S01]  /*0400*/  LDC.64 R8, c[0x0][0x388] ;  /* 0x0000e200ff087b82 */ /* 0x008ea20000000a00 */
[----:B-1----:R-:W-:-:S05]  /*0410*/  IMAD.WIDE R6, R13, 0x4, R6 ;  /* 0x000000040d067825 */ /* 0x002fca00078e0206 */
[----:B0-----:R-:W3:Y:S01]  /*0420*/  LDG.E R19, desc[UR6][R6.64] ;  /* 0x0000000606137981 */ /* 0x001ee2000c1e1900 */
[----:B------:R-:W-:Y:S01]  /*0430*/  ISETP.NE.AND P1, PT, R18, 0x1, PT ;  /* 0x000000011200780c */ /* 0x000fe20003f25270 */
[----:B------:R-:W-:Y:S01]  /*0440*/  VIADD R17, R13, 0x1 ;  /* 0x000000010d117836 */ /* 0x000fe20000000000 */
[C---:B------:R-:W-:Y:S01]  /*0450*/  IADD3 R16, PT, PT, R15.reuse, 0x1, RZ ;  /* 0x000000010f107810 */ /* 0x040fe20007ffe0ff */
[----:B--2---:R-:W-:-:S05]  /*0460*/  IMAD.WIDE R8, R15, 0x4, R8 ;  /* 0x000000040f087825 */ /* 0x004fca00078e0208 */
[----:B---3--:R1:W-:Y:S05]  /*0470*/  STG.E desc[UR6][R8.64], R19 ;  /* 0x0000001308007986 */ /* 0x0083ea000c101906 */
[----:B------:R-:W-:Y:S05]  /*0480*/  @!P1 BRA `(.L_x_3) ;  /* 0x0000000000289947 */ /* 0x000fea0003800000 */
[----:B-1----:R-:W2:Y:S01]  /*0490*/  LDG.E R19, desc[UR6][R6.64+0x4] ;  /* 0x0000040606137981 */ /* 0x002ea2000c1e1900 */
[----:B------:R-:W-:Y:S01]  /*04a0*/  ISETP.NE.AND P1, PT, R18, 0x2, PT ;  /* 0x000000021200780c */ /* 0x000fe20003f25270 */
[----:B------:R-:W-:Y:S02]  /*04b0*/  VIADD R17, R13, 0x2 ;  /* 0x000000020d117836 */ /* 0x000fe40000000000 */
[----:B------:R-:W-:Y:S01]  /*04c0*/  VIADD R16, R15, 0x2 ;  /* 0x000000020f107836 */ /* 0x000fe20000000000 */
[----:B--2---:R2:W-:Y:S09]  /*04d0*/  STG.E desc[UR6][R8.64+0x4], R19 ;  /* 0x0000041308007986 */ /* 0x0045f2000c101906 */
[----:B------:R-:W-:Y:S05]  /*04e0*/  @!P1 BRA `(.L_x_3) ;  /* 0x0000000000109947 */ /* 0x000fea0003800000 */
[----:B------:R-:W3:Y:S01]  /*04f0*/  LDG.E R7, desc[UR6][R6.64+0x8] ;  /* 0x0000080606077981 */ /* 0x000ee2000c1e1900 */
[----:B------:R-:W-:Y:S01]  /*0500*/  IADD3 R16, PT, PT, R15, 0x3, RZ ;  /* 0x000000030f107810 */ /* 0x000fe20007ffe0ff */
[----:B------:R-:W-:Y:S02]  /*0510*/  VIADD R17, R13, 0x3 ;  /* 0x000000030d117836 */ /* 0x000fe40000000000 */
[----:B---3--:R4:W-:Y:S05]  /*0520*/  STG.E desc[UR6][R8.64+0x8], R7 ;  /* 0x0000080708007986 */ /* 0x0089ea000c101906 */
.L_x_3:
[----:B------:R-:W-:-:S05]  /*0530*/  IMAD.IADD R6, R14, 0x1, -R13 ;  /* 0x000000010e067824 */ /* 0x000fca00078e0a0d */
[----:B------:R-:W-:-:S13]  /*0540*/  ISETP.GE.U32.AND P1, PT, R6, 0x3, PT ;  /* 0x000000030600780c */ /* 0x000fda0003f26070 */
[----:B------:R-:W-:Y:S05]  /*0550*/  @!P1 BRA `(.L_x_2) ;  /* 0x0000000000449947 */ /* 0x000fea0003800000 */
.L_x_4:
[----:B----4-:R-:W4:Y:S08]  /*0560*/  LDC.64 R6, c[0x0][0x380] ;  /* 0x0000e000ff067b82 */ /* 0x010f300000000a00 */
[----:B0123--:R-:W1:Y:S01]  /*0570*/  LDC.64 R8, c[0x0][0x388] ;  /* 0x0000e200ff087b82 */ /* 0x00fe620000000a00 */
[----:B----4-:R-:W-:-:S05]  /*0580*/  IMAD.WIDE R6, R17, 0x4, R6 ;  /* 0x0000000411067825 */ /* 0x010fca00078e0206 */
[----:B0-----:R-:W2:Y:S01]  /*0590*/  LDG.E R13, desc[UR6][R6.64] ;  /* 0x00000006060d7981 */ /* 0x001ea2000c1e1900 */
[----:B-1----:R-:W-:-:S05]  /*05a0*/  IMAD.WIDE R8, R16, 0x4, R8 ;  /* 0x0000000410087825 */ /* 0x002fca00078e0208 */
[----:B--2---:R0:W-:Y:S04]  /*05b0*/  STG.E desc[UR6][R8.64], R13 ;  /* 0x0000000d08007986 */ /* 0x0041e8000c101906 */
[----:B------:R-:W2:Y:S04]  /*05c0*/  LDG.E R15, desc[UR6][R6.64+0x4] ;  /* 0x00000406060f7981 */ /* 0x000ea8000c1e1900 */
[----:B--2---:R0:W-:Y:S04]  /*05d0*/  STG.E desc[UR6][R8.64+0x4], R15 ;  /* 0x0000040f08007986 */ /* 0x0041e8000c101906 */
[----:B------:R-:W2:Y:S01]  /*05e0*/  LDG.E R21, desc[UR6][R6.64+0x8] ;  /* 0x0000080606157981 */ /* 0x000ea2000c1e1900 */
[----:B------:R-:W-:-:S04]  /*05f0*/  IADD3 R19, PT, PT, R17, 0x3, RZ ;  /* 0x0000000311137810 */ /* 0x000fc80007ffe0ff */
[----:B------:R-:W-:Y:S01]  /*0600*/  ISETP.NE.AND P1, PT, R19, R14, PT ;  /* 0x0000000e1300720c */ /* 0x000fe20003f25270 */
[----:B--2---:R0:W-:Y:S04]  /*0610*/  STG.E desc[UR6][R8.64+0x8], R21 ;  /* 0x0000081508007986 */ /* 0x0041e8000c101906 */
[----:B------:R-:W2:Y:S01]  /*0620*/  LDG.E R23, desc[UR6][R6.64+0xc] ;  /* 0x00000c0606177981 */ /* 0x000ea2000c1e1900 */
[----:B------:R-:W-:Y:S02]  /*0630*/  VIADD R17, R17, 0x4 ;  /* 0x0000000411117836 */ /* 0x000fe40000000000 */
[----:B------:R-:W-:Y:S01]  /*0640*/  VIADD R16, R16, 0x4 ;  /* 0x0000000410107836 */ /* 0x000fe20000000000 */
[----:B--2---:R0:W-:Y:S04]  /*0650*/  STG.E desc[UR6][R8.64+0xc], R23 ;  /* 0x00000c1708007986 */ /* 0x0041e8000c101906 */
[----:B------:R-:W-:Y:S05]  /*0660*/  @P1 BRA `(.L_x_4) ;  /* 0xfffffffc00bc1947 */ /* 0x000fea000383ffff */
.L_x_2:
[----:B------:R-:W-:-:S13]  /*0670*/  ISETP.GT.AND P1, PT, R4, R2, PT ;  /* 0x000000020400720c */ /* 0x000fda0003f24270 */
[----:B------:R-:W-:Y:S05]  /*0680*/  @P1 BRA `(.L_x_5) ;  /* 0x0000000000b41947 */ /* 0x000fea0003800000 */
[----:B-1----:R-:W-:Y:S01]  /*0690*/  IADD3 R6, PT, PT, -R4, R12, R3 ;  /* 0x0000000c04067210 */ /* 0x002fe20007ffe103 */
[----:B------:R-:W-:Y:S01]  /*06a0*/  IMAD.MOV.U32 R14, RZ, RZ, R4 ;  /* 0x000000ffff0e7224 */ /* 0x000fe200078e0004 */
[----:B0-----:R-:W-:Y:S02]  /*06b0*/  MOV R13, R16 ;  /* 0x00000010000d7202 */ /* 0x001fe40000000f00 */
[----:B------:R-:W-:-:S13]  /*06c0*/  LOP3.LUT P1, R17, R6, 0x3, RZ, 0xc0, !PT ;  /* 0x0000000306117812 */ /* 0x000fda000782c0ff */
[----:B------:R-:W-:Y:S05]  /*06d0*/  @!P1 BRA `(.L_x_6) ;  /* 0x0000000000509947 */ /* 0x000fea0003800000 */
[----:B----4-:R-:W0:Y:S08]  /*06e0*/  LDC.64 R6, c[0x0][0x380] ;  /* 0x0000e000ff067b82 */ /* 0x010e300000000a00 */
[----:B--23--:R-:W1:Y:S01]  /*06f0*/  LDC.64 R8, c[0x0][0x388] ;  /* 0x0000e200ff087b82 */ /* 0x00ce620000000a00 */
[----:B0-----:R-:W-:-:S05]  /*0700*/  IMAD.WIDE R6, R4, 0x4, R6 ;  /* 0x0000000404067825 */ /* 0x001fca00078e0206 */
[----:B------:R-:W2:Y:S01]  /*0710*/  LDG.E R15, desc[UR6][R6.64] ;  /* 0x00000006060f7981 */ /* 0x000ea2000c1e1900 */
[----:B------:R-:W-:Y:S01]  /*0720*/  ISETP.NE.AND P1, PT, R17, 0x1, PT ;  /* 0x000000011100780c */ /* 0x000fe20003f25270 */
[----:B------:R-:W-:Y:S01]  /*0730*/  VIADD R14, R4, 0x1 ;  /* 0x00000001040e7836 */ /* 0x000fe20000000000 */
[C---:B------:R-:W-:Y:S01]  /*0740*/  IADD3 R13, PT, PT, R16.reuse, 0x1, RZ ;  /* 0x00000001100d7810 */ /* 0x040fe20007ffe0ff */
[----:B-1----:R-:W-:-:S05]  /*0750*/  IMAD.WIDE R8, R16, 0x4, R8 ;  /* 0x0000000410087825 */ /* 0x002fca00078e0208 */
[----:B--2---:R0:W-:Y:S05]  /*0760*/  STG.E desc[UR6][R8.64], R15 ;  /* 0x0000000f08007986 */ /* 0x0041ea000c101906 */
[----:B------:R-:W-:Y:S05]  /*0770*/  @!P1 BRA `(.L_x_6) ;  /* 0x0000000000289947 */ /* 0x000fea0003800000 */
[----:B0-----:R-:W2:Y:S01]  /*0780*/  LDG.E R15, desc[UR6][R6.64+0x4] ;  /* 0x00000406060f7981 */ /* 0x001ea2000c1e1900 */
[----:B------:R-:W-:Y:S01]  /*0790*/  ISETP.NE.AND P1, PT, R17, 0x2, PT ;  /* 0x000000021100780c */ /* 0x000fe20003f25270 */
[----:B------:R-:W-:Y:S02]  /*07a0*/  VIADD R14, R4, 0x2 ;  /* 0x00000002040e7836 */ /* 0x000fe40000000000 */
[----:B------:R-:W-:Y:S01]  /*07b0*/  VIADD R13, R16, 0x2 ;  /* 0x00000002100d7836 */ /* 0x000fe20000000000 */
[----:B--2---:R1:W-:Y:S09]  /*07c0*/  STG.E desc[UR6][R8.64+0x4], R15 ;  /* 0x0000040f08007986 */ /* 0x0043f2000c101906 */
[----:B------:R-:W-:Y:S05]  /*07d0*/  @!P1 BRA `(.L_x_6) ;  /* 0x0000000000109947 */ /* 0x000fea0003800000 */
[----:B------:R-:W2:Y:S01]  /*07e0*/  LDG.E R7, desc[UR6][R6.64+0x8] ;  /* 0x0000080606077981 */ /* 0x000ea2000c1e1900 */
[----:B------:R-:W-:Y:S01]  /*07f0*/  IADD3 R13, PT, PT, R16, 0x3, RZ ;  /* 0x00000003100d7810 */ /* 0x000fe20007ffe0ff */
[----:B------:R-:W-:Y:S02]  /*0800*/  VIADD R14, R4, 0x3 ;  /* 0x00000003040e7836 */ /* 0x000fe40000000000 */
[----:B--2---:R0:W-:Y:S05]  /*0810*/  STG.E desc[UR6][R8.64+0x8], R7 ;  /* 0x0000080708007986 */ /* 0x0041ea000c101906 */
.L_x_6:
[----:B------:R-:W-:-:S05]  /*0820*/  IMAD.IADD R4, R11, 0x1, -R4 ;  /* 0x000000010b047824 */ /* 0x000fca00078e0a04 */
[----:B------:R-:W-:-:S13]  /*0830*/  ISETP.GE.U32.AND P1, PT, R4, 0x3, PT ;  /* 0x000000030400780c */ /* 0x000fda0003f26070 */
[----:B------:R-:W-:Y:S05]  /*0840*/  @!P1 BRA `(.L_x_5) ;  /* 0x0000000000449947 */ /* 0x000fea0003800000 */
.L_x_7:
[----:B0---4-:R-:W0:Y:S08]  /*0850*/  LDC.64 R6, c[0x0][0x380] ;  /* 0x0000e000ff067b82 */ /* 0x011e300000000a00 */
[----:B-123--:R-:W1:Y:S01]  /*0860*/  LDC.64 R8, c[0x0][0x388] ;  /* 0x0000e200ff087b82 */ /* 0x00ee620000000a00 */
[----:B0-----:R-:W-:-:S05]  /*0870*/  IMAD.WIDE R6, R14, 0x4, R6 ;  /* 0x000000040e067825 */ /* 0x001fca00078e0206 */
[----:B------:R-:W2:Y:S01]  /*0880*/  LDG.E R15, desc[UR6][R6.64] ;  /* 0x00000006060f7981 */ /* 0x000ea2000c1e1900 */
        /* <DEDUP_REMOVED lines=9> */
[----:B------:R-:W-:Y:S01]  /*0920*/  VIADD R14, R14, 0x4 ;  /* 0x000000040e0e7836 */ /* 0x000fe20000000000 */
[----:B------:R-:W-:Y:S02]  /*0930*/  IADD3 R13, PT, PT, R13, 0x4, RZ ;  /* 0x000000040d0d7810 */ /* 0x000fe40007ffe0ff */
[----:B--2---:R0:W-:Y:S04]  /*0940*/  STG.E desc[UR6][R8.64+0xc], R21 ;  /* 0x00000c1508007986 */ /* 0x0041e8000c101906 */
[----:B------:R-:W-:Y:S05]  /*0950*/  @P1 BRA `(.L_x_7) ;  /* 0xfffffffc00bc1947 */ /* 0x000fea000383ffff */
.L_x_5:
[----:B------:R-:W-:-:S13]  /*0960*/  ISETP.GT.AND P1, PT, R3, R2, PT ;  /* 0x000000020300720c */ /* 0x000fda0003f24270 */
[----:B------:R-:W-:Y:S05]  /*0970*/  @P1 BRA `(.L_x_8) ;  /* 0x00000000009c1947 */ /* 0x000fea0003800000 */
[----:B------:R-:W-:Y:S01]  /*0980*/  LOP3.LUT P1, R12, R12, 0x3, RZ, 0xc0, !PT ;  /* 0x000000030c0c7812 */ /* 0x000fe2000782c0ff */
[----:B0-----:R-:W-:-:S12]  /*0990*/  IMAD.MOV.U32 R13, RZ, RZ, R3 ;  /* 0x000000ffff0d7224 */ /* 0x001fd800078e0003 */
[----:B------:R-:W-:Y:S05]  /*09a0*/  @!P1 BRA `(.L_x_9) ;  /* 0x0000000000449947 */ /* 0x000fea0003800000 */
[----:B-1--4-:R-:W0:Y:S08]  /*09b0*/  LDC.64 R6, c[0x0][0x388] ;  /* 0x0000e200ff067b82 */ /* 0x012e300000000a00 */
[----:B--23--:R-:W1:Y:S01]  /*09c0*/  LDC.64 R8, c[0x0][0x380] ;  /* 0x0000e000ff087b82 */ /* 0x00ce620000000a00 */
[----:B0-----:R-:W-:-:S05]  /*09d0*/  IMAD.WIDE R6, R3, 0x4, R6 ;  /* 0x0000000403067825 */ /* 0x001fca00078e0206 */
[----:B------:R-:W2:Y:S01]  /*09e0*/  LDG.E R15, desc[UR6][R6.64] ;  /* 0x00000006060f7981 */ /* 0x000ea2000c1e1900 */
[----:B------:R-:W-:Y:S01]  /*09f0*/  ISETP.NE.AND P1, PT, R12, 0x1, PT ;  /* 0x000000010c00780c */ /* 0x000fe20003f25270 */
[C---:B-1----:R-:W-:Y:S01]  /*0a00*/  IMAD.WIDE R8, R3.reuse, 0x4, R8 ;  /* 0x0000000403087825 */ /* 0x042fe200078e0208 */
[----:B------:R-:W-:-:S04]  /*0a10*/  IADD3 R13, PT, PT, R3, 0x1, RZ ;  /* 0x00000001030d7810 */ /* 0x000fc80007ffe0ff */
[----:B--2---:R0:W-:Y:S07]  /*0a20*/  STG.E desc[UR6][R8.64], R15 ;  /* 0x0000000f08007986 */ /* 0x0041ee000c101906 */
[----:B------:R-:W-:Y:S05]  /*0a30*/  @!P1 BRA `(.L_x_9) ;  /* 0x0000000000209947 */ /* 0x000fea0003800000 */
[----:B0-----:R-:W2:Y:S01]  /*0a40*/  LDG.E R15, desc[UR6][R6.64+0x4] ;  /* 0x00000406060f7981 */ /* 0x001ea2000c1e1900 */
[----:B------:R-:W-:Y:S01]  /*0a50*/  ISETP.NE.AND P1, PT, R12, 0x2, PT ;  /* 0x000000020c00780c */ /* 0x000fe20003f25270 */
[----:B------:R-:W-:Y:S02]  /*0a60*/  VIADD R13, R3, 0x2 ;  /* 0x00000002030d7836 */ /* 0x000fe40000000000 */
[----:B--2---:R0:W-:Y:S10]  /*0a70*/  STG.E desc[UR6][R8.64+0x4], R15 ;  /* 0x0000040f08007986 */ /* 0x0041f4000c101906 */
[----:B------:R-:W-:Y:S05]  /*0a80*/  @!P1 BRA `(.L_x_9) ;  /* 0x00000000000c9947 */ /* 0x000fea0003800000 */
[----:B------:R-:W2:Y:S01]  /*0a90*/  LDG.E R7, desc[UR6][R6.64+0x8] ;  /* 0x0000080606077981 */ /* 0x000ea2000c1e1900 */
[----:B------:R-:W-:-:S03]  /*0aa0*/  IADD3 R13, PT, PT, R3, 0x3, RZ ;  /* 0x00000003030d7810 */ /* 0x000fc60007ffe0ff */
[----:B--2---:R1:W-:Y:S04]  /*0ab0*/  STG.E desc[UR6][R8.64+0x8], R7 ;  /* 0x0000080708007986 */ /* 0x0043e8000c101906 */
.L_x_9:
[----:B------:R-:W-:-:S05]  /*0ac0*/  IMAD.IADD R10, R11, 0x1, R10 ;  /* 0x000000010b0a7824 */ /* 0x000fca00078e020a */
[----:B------:R-:W-:-:S13]  /*0ad0*/  ISETP.GE.U32.AND P1, PT, R10, 0x3, PT ;  /* 0x000000030a00780c */ /* 0x000fda0003f26070 */
[----:B------:R-:W-:Y:S05]  /*0ae0*/  @!P1 BRA `(.L_x_8) ;  /* 0x0000000000409947 */ /* 0x000fea0003800000 */
.L_x_10:
[----:B------:R-:W5:Y:S08]  /*0af0*/  LDC.64 R2, c[0x0][0x388] ;  /* 0x0000e200ff027b82 */ /* 0x000f700000000a00 */
[----:B01--4-:R-:W1:Y:S01]  /*0b00*/  LDC.64 R6, c[0x0][0x380] ;  /* 0x0000e000ff067b82 */ /* 0x013e620000000a00 */
[----:B-----5:R-:W-:-:S05]  /*0b10*/  IMAD.WIDE R2, R13, 0x4, R2 ;  /* 0x000000040d027825 */ /* 0x020fca00078e0202 */
[----:B0-23--:R-:W2:Y:S01]  /*0b20*/  LDG.E R9, desc[UR6][R2.64] ;  /* 0x0000000602097981 */ /* 0x00dea2000c1e1900 */
        /* <DEDUP_REMOVED lines=9> */
[----:B------:R-:W-:-:S03]  /*0bc0*/  VIADD R13, R13, 0x4 ;  /* 0x000000040d0d7836 */ /* 0x000fc60000000000 */
[----:B--2---:R0:W-:Y:S04]  /*0bd0*/  STG.E desc[UR6][R6.64+0xc], R19 ;  /* 0x00000c1306007986 */ /* 0x0041e8000c101906 */
[----:B------:R-:W-:Y:S05]  /*0be0*/  @P1 BRA `(.L_x_10) ;  /* 0xfffffffc00c01947 */ /* 0x000fea000383ffff */
.L_x_8:
[----:B------:R-:W-:Y:S01]  /*0bf0*/  UIADD3 UR4, UPT, UPT, UR4, 0x1, URZ ;  /* 0x0000000104047890 */ /* 0x000fe2000fffe0ff */
[----:B012---:R-:W-:Y:S01]  /*0c00*/  IADD3 R19, PT, PT, R5, UR9, RZ ;  /* 0x0000000905137c10 */ /* 0x007fe2000fffe0ff */
[----:B------:R-:W-:Y:S10]  /*0c10*/  @!P0 BRA `(.L_x_11) ;  /* 0xfffffff400388947 */ /* 0x000ff4000383ffff */
[----:B------:R-:W-:Y:S02]  /*0c20*/  UISETP.GE.AND UP0, UPT, UR5, UR10, UPT ;  /* 0x0000000a0500728c */ /* 0x000fe4000bf06270 */
[----:B------:R-:W-:-:S07]  /*0c30*/  UMOV UR4, UR5 ;  /* 0x0000000500047c82 */ /* 0x000fce0008000000 */
[----:B------:R-:W-:Y:S05]  /*0c40*/  BRA.U !UP0, `(.L_x_12) ;  /* 0xfffffff508147547 */ /* 0x000fea000b83ffff */
[----:B------:R-:W-:Y:S05]  /*0c50*/  EXIT ;  /* 0x000000000000794d */ /* 0x000fea0003800000 */
.L_x_13:
[----:B------:R-:W-:-:S00]  /*0c60*/  BRA `(.L_x_13) ;  /* 0xfffffffc00fc7947 */ /* 0x000fc0000383ffff */
[----:B------:R-:W-:-:S00]  /*0c70*/  NOP ;  /* 0x0000000000007918 */ /* 0x000fc00000000000 */
        /* <DEDUP_REMOVED lines=8> */
.L_x_14:


//--------------------- .nv.shared.reserved.0     --------------------------
	.section	.nv.shared.reserved.0,"aw",@nobits
	.weak		__nv_reservedSMEM_offset_0_alias
	.size		__nv_reservedSMEM_offset_0_alias, 0, 64
	.other		__nv_reservedSMEM_offset_0_alias,@"STO_CUDA_RESERVED_SHARED STV_DEFAULT"
__nv_reservedSMEM_offset_0_alias:
	.zero		0
	.zero		64


//--------------------- .nv.constant0._Z9mergeSortPiS_i --------------------------
	.section	.nv.constant0._Z9mergeSortPiS_i,"a",@progbits
	.sectionflags	@""
	.align	4
.nv.constant0._Z9mergeSortPiS_i:
	.zero		916


//--------------------- SYMBOLS --------------------------

	.type		.nv.reservedSmem.offset0,@object
	.size		.nv.reservedSmem.offset0,0x4
